	.headerflags	@"EF_CUDA_TEXMODE_UNIFIED EF_CUDA_64BIT_ADDRESS EF_CUDA_ACCELERATORS EF_CUDA_SM90 EF_CUDA_VIRTUAL_SM(EF_CUDA_SM90)"
	.elftype	@"ET_EXEC"


//--------------------- .nv.info                  --------------------------
	.section	.nv.info,"",@"SHT_CUDA_INFO"
	.align	4


	//----- nvinfo : EIATTR_REGCOUNT
	.align		4
        /*0000*/ 	.byte	0x04, 0x2f
        /*0002*/ 	.short	(.L_2 - .L_1)
	.align		4
.L_1:
        /*0004*/ 	.word	index@(triton_per_fused_cat_native_layer_norm_0)
        /*0008*/ 	.word	0x00000019


	//----- nvinfo : EIATTR_MIN_STACK_SIZE
	.align		4
.L_2:
        /*000c*/ 	.byte	0x04, 0x12
        /*000e*/ 	.short	(.L_4 - .L_3)
	.align		4
.L_3:
        /*0010*/ 	.word	index@(triton_per_fused_cat_native_layer_norm_0)
        /*0014*/ 	.word	0x00000000


	//----- nvinfo : EIATTR_FRAME_SIZE
	.align		4
.L_4:
        /*0018*/ 	.byte	0x04, 0x11
        /*001a*/ 	.short	(.L_6 - .L_5)
	.align		4
.L_5:
        /*001c*/ 	.word	index@(triton_per_fused_cat_native_layer_norm_0)
        /*0020*/ 	.word	0x00000000


	//----- nvinfo : EIATTR_MIN_STACK_SIZE
	.align		4
.L_6:
        /*0024*/ 	.byte	0x04, 0x12
        /*0026*/ 	.short	(.L_8 - .L_7)
	.align		4
.L_7:
        /*0028*/ 	.word	index@(triton_per_fused_cat_native_layer_norm_0)
        /*002c*/ 	.word	0x00000000
.L_8:


//--------------------- .nv.info.triton_per_fused_cat_native_layer_norm_0 --------------------------
	.section	.nv.info.triton_per_fused_cat_native_layer_norm_0,"",@"SHT_CUDA_INFO"
	.sectionflags	@""
	.align	4


	//----- nvinfo : EIATTR_CUDA_API_VERSION
	.align		4
        /*0000*/ 	.byte	0x04, 0x37
        /*0002*/ 	.short	(.L_10 - .L_9)
.L_9:
        /*0004*/ 	.word	0x0000007c


	//----- nvinfo : EIATTR_KPARAM_INFO
	.align		4
.L_10:
        /*0008*/ 	.byte	0x04, 0x17
        /*000a*/ 	.short	(.L_12 - .L_11)
.L_11:
        /*000c*/ 	.word	0x00000000
        /*0010*/ 	.short	0x0008
        /*0012*/ 	.short	0x003c
        /*0014*/ 	.byte	0x00, 0xf0, 0x11, 0x00


	//----- nvinfo : EIATTR_KPARAM_INFO
	.align		4
.L_12:
        /*0018*/ 	.byte	0x04, 0x17
        /*001a*/ 	.short	(.L_14 - .L_13)
.L_13:
        /*001c*/ 	.word	0x00000000
        /*0020*/ 	.short	0x0007
        /*0022*/ 	.short	0x0038
        /*0024*/ 	.byte	0x00, 0xf0, 0x11, 0x00


	//----- nvinfo : EIATTR_KPARAM_INFO
	.align		4
.L_14:
        /*0028*/ 	.byte	0x04, 0x17
        /*002a*/ 	.short	(.L_16 - .L_15)
.L_15:
        /*002c*/ 	.word	0x00000000
        /*0030*/ 	.short	0x0006
        /*0032*/ 	.short	0x0030
        /*0034*/ 	.byte	0x00, 0xf4, 0x21, 0x00


	//----- nvinfo : EIATTR_KPARAM_INFO
	.align		4
.L_16:
        /*0038*/ 	.byte	0x04, 0x17
        /*003a*/ 	.short	(.L_18 - .L_17)
.L_17:
        /*003c*/ 	.word	0x00000000
        /*0040*/ 	.short	0x0005
        /*0042*/ 	.short	0x0028
        /*0044*/ 	.byte	0x00, 0xf4, 0x21, 0x00


	//----- nvinfo : EIATTR_KPARAM_INFO
	.align		4
.L_18:
        /*0048*/ 	.byte	0x04, 0x17
        /*004a*/ 	.short	(.L_20 - .L_19)
.L_19:
        /*004c*/ 	.word	0x00000000
        /*0050*/ 	.short	0x0004
        /*0052*/ 	.short	0x0020
        /*0054*/ 	.byte	0x00, 0xf4, 0x21, 0x00


	//----- nvinfo : EIATTR_KPARAM_INFO
	.align		4
.L_20:
        /*0058*/ 	.byte	0x04, 0x17
        /*005a*/ 	.short	(.L_22 - .L_21)
.L_21:
        /*005c*/ 	.word	0x00000000
        /*0060*/ 	.short	0x0003
        /*0062*/ 	.short	0x0018
        /*0064*/ 	.byte	0x00, 0xf4, 0x21, 0x00


	//----- nvinfo : EIATTR_KPARAM_INFO
	.align		4
.L_22:
        /*0068*/ 	.byte	0x04, 0x17
        /*006a*/ 	.short	(.L_24 - .L_23)
.L_23:
        /*006c*/ 	.word	0x00000000
        /*0070*/ 	.short	0x0002
        /*0072*/ 	.short	0x0010
        /*0074*/ 	.byte	0x00, 0xf4, 0x21, 0x00


	//----- nvinfo : EIATTR_KPARAM_INFO
	.align		4
.L_24:
        /*0078*/ 	.byte	0x04, 0x17
        /*007a*/ 	.short	(.L_26 - .L_25)
.L_25:
        /*007c*/ 	.word	0x00000000
        /*0080*/ 	.short	0x0001
        /*0082*/ 	.short	0x0008
        /*0084*/ 	.byte	0x00, 0xf4, 0x21, 0x00


	//----- nvinfo : EIATTR_KPARAM_INFO
	.align		4
.L_26:
        /*0088*/ 	.byte	0x04, 0x17
        /*008a*/ 	.short	(.L_28 - .L_27)
.L_27:
        /*008c*/ 	.word	0x00000000
        /*0090*/ 	.short	0x0000
        /*0092*/ 	.short	0x0000
        /*0094*/ 	.byte	0x00, 0xf4, 0x21, 0x00


	//----- nvinfo : EIATTR_SPARSE_MMA_MASK
	.align		4
.L_28:
        /*0098*/ 	.byte	0x03, 0x50
        /*009a*/ 	.short	0x0000


	//----- nvinfo : EIATTR_MAXREG_COUNT
	.align		4
        /*009c*/ 	.byte	0x03, 0x1b
        /*009e*/ 	.short	0x00ff


	//----- nvinfo : EIATTR_COOP_GROUP_MASK_REGIDS
	.align		4
        /*00a0*/ 	.byte	0x04, 0x29
        /*00a2*/ 	.short	(.L_30 - .L_29)


	//   ....[0]....
.L_29:
        /*00a4*/ 	.word	0xffffffff


	//   ....[1]....
        /*00a8*/ 	.word	0xffffffff


	//   ....[2]....
        /*00ac*/ 	.word	0xffffffff


	//   ....[3]....
        /*00b0*/ 	.word	0xffffffff


	//   ....[4]....
        /*00b4*/ 	.word	0xffffffff


	//   ....[5]....
        /*00b8*/ 	.word	0xffffffff


	//   ....[6]....
        /*00bc*/ 	.word	0xffffffff


	//   ....[7]....
        /*00c0*/ 	.word	0xffffffff


	//   ....[8]....
        /*00c4*/ 	.word	0xffffffff


	//   ....[9]....
        /*00c8*/ 	.word	0xffffffff


	//   ....[10]....
        /*00cc*/ 	.word	0xffffffff


	//   ....[11]....
        /*00d0*/ 	.word	0xffffffff


	//   ....[12]....
        /*00d4*/ 	.word	0xffffffff


	//   ....[13]....
        /*00d8*/ 	.word	0xffffffff


	//   ....[14]....
        /*00dc*/ 	.word	0xffffffff


	//   ....[15]....
        /*00e0*/ 	.word	0xffffffff


	//----- nvinfo : EIATTR_COOP_GROUP_INSTR_OFFSETS
	.align		4
.L_30:
        /*00e4*/ 	.byte	0x04, 0x28
        /*00e6*/ 	.short	(.L_32 - .L_31)


	//   ....[0]....
.L_31:
        /*00e8*/ 	.word	0x000003c0


	//   ....[1]....
        /*00ec*/ 	.word	0x000003e0


	//   ....[2]....
        /*00f0*/ 	.word	0x00000410


	//   ....[3]....
        /*00f4*/ 	.word	0x00000420


	//   ....[4]....
        /*00f8*/ 	.word	0x00000450


	//   ....[5]....
        /*00fc*/ 	.word	0x00000460


	//   ....[6]....
        /*0100*/ 	.word	0x00000490


	//   ....[7]....
        /*0104*/ 	.word	0x000004a0


	//   ....[8]....
        /*0108*/ 	.word	0x00000530


	//   ....[9]....
        /*010c*/ 	.word	0x00000550


	//   ....[10]....
        /*0110*/ 	.word	0x00000570


	//   ....[11]....
        /*0114*/ 	.word	0x000005a0


	//   ....[12]....
        /*0118*/ 	.word	0x000005c0


	//   ....[13]....
        /*011c*/ 	.word	0x00000610


	//   ....[14]....
        /*0120*/ 	.word	0x00000630


	//   ....[15]....
        /*0124*/ 	.word	0x00000680


	//----- nvinfo : EIATTR_EXIT_INSTR_OFFSETS
	.align		4
.L_32:
        /*0128*/ 	.byte	0x04, 0x1c
        /*012a*/ 	.short	(.L_34 - .L_33)


	//   ....[0]....
.L_33:
        /*012c*/ 	.word	0x000007b0


	//   ....[1]....
        /*0130*/ 	.word	0x000007d0


	//----- nvinfo : EIATTR_REQNTID
	.align		4
.L_34:
        /*0134*/ 	.byte	0x04, 0x10
        /*0136*/ 	.short	(.L_36 - .L_35)
.L_35:
        /*0138*/ 	.word	0x00000040
        /*013c*/ 	.word	0x00000001
        /*0140*/ 	.word	0x00000001


	//----- nvinfo : EIATTR_CBANK_PARAM_SIZE
	.align		4
.L_36:
        /*0144*/ 	.byte	0x03, 0x19
        /*0146*/ 	.short	0x0040


	//----- nvinfo : EIATTR_PARAM_CBANK
	.align		4
        /*0148*/ 	.byte	0x04, 0x0a
        /*014a*/ 	.short	(.L_38 - .L_37)
	.align		4
.L_37:
        /*014c*/ 	.word	index@(.nv.constant0.triton_per_fused_cat_native_layer_norm_0)
        /*0150*/ 	.short	0x0210
        /*0152*/ 	.short	0x0040


	//----- nvinfo : EIATTR_SW_WAR
	.align		4
.L_38:
        /*0154*/ 	.byte	0x04, 0x36
        /*0156*/ 	.short	(.L_40 - .L_39)
.L_39:
        /*0158*/ 	.word	0x00000008
.L_40:


//--------------------- .nv.callgraph             --------------------------
	.section	.nv.callgraph,"",@"SHT_CUDA_CALLGRAPH"
	.align	4
	.sectionentsize	8
	.align		4
        /*0000*/ 	.word	0x00000000
	.align		4
        /*0004*/ 	.word	0xffffffff
	.align		4
        /*0008*/ 	.word	0x00000000
	.align		4
        /*000c*/ 	.word	0xfffffffe
	.align		4
        /*0010*/ 	.word	0x00000000
	.align		4
        /*0014*/ 	.word	0xfffffffd
	.align		4
        /*0018*/ 	.word	0x00000000
	.align		4
        /*001c*/ 	.word	0xfffffffc


//--------------------- .nv.constant4             --------------------------
	.section	.nv.constant4,"a",@progbits
	.align	8
	.align		8
.nv.constant4:
        /*0000*/ 	.dword	_$_str


//--------------------- .text.triton_per_fused_cat_native_layer_norm_0 --------------------------
	.section	.text.triton_per_fused_cat_native_layer_norm_0,"ax",@progbits
	.sectionflags	@"SHF_BARRIERS=1"
	.align	128
        .global         triton_per_fused_cat_native_layer_norm_0
        .type           triton_per_fused_cat_native_layer_norm_0,@function
        .size           triton_per_fused_cat_native_layer_norm_0,(.L_x_1 - triton_per_fused_cat_native_layer_norm_0)
        .other          triton_per_fused_cat_native_layer_norm_0,@"STO_CUDA_ENTRY STV_DEFAULT"
triton_per_fused_cat_native_layer_norm_0:
.text.triton_per_fused_cat_native_layer_norm_0:
[----:B------:R-:W0:Y:S01]  /*0000*/  LDC R1, c[0x0][0x28] ;  /* 0x00000a00ff017b82 */ /* 0x000e220000000800 */
[----:B------:R-:W1:Y:S07]  /*0010*/  S2R R6, SR_CTAID.X ;  /* 0x0000000000067919 */ /* 0x000e6e0000002500 */
[----:B------:R-:W2:Y:S01]  /*0020*/  LDC.64 R8, c[0x0][0x218] ;  /* 0x00008600ff087b82 */ /* 0x000ea20000000a00 */
[----:B------:R-:W-:Y:S01]  /*0030*/  CS2R R16, SRZ ;  /* 0x0000000000107805 */ /* 0x000fe2000001ff00 */
[----:B------:R-:W-:Y:S01]  /*0040*/  ULDC.64 UR4, c[0x0][0x208] ;  /* 0x0000820000047ab9 */ /* 0x000fe20000000a00 */
[----:B------:R-:W3:Y:S01]  /*0050*/  S2R R0, SR_TID.X ;  /* 0x0000000000007919 */ /* 0x000ee20000002100 */
[----:B-1----:R-:W-:-:S02]  /*0060*/  LEA.HI R2, R6, R6, RZ, 0x1 ;  /* 0x0000000606027211 */ /* 0x002fc400078f08ff */
[----:B------:R-:W-:Y:S02]  /*0070*/  ISETP.GE.AND P0, PT, R6, 0x10, PT ;  /* 0x000000100600780c */ /* 0x000fe40003f06270 */
[C---:B------:R-:W-:Y:S01]  /*0080*/  LOP3.LUT R3, R2.reuse, 0x1ffffffe, RZ, 0xc0, !PT ;  /* 0x1ffffffe02037812 */ /* 0x040fe200078ec0ff */
[----:B------:R-:W-:Y:S01]  /*0090*/  IMAD.SHL.U32 R4, R2, 0x10, RZ ;  /* 0x0000001002047824 */ /* 0x000fe200078e00ff */
[C---:B---3--:R-:W-:Y:S02]  /*00a0*/  LOP3.LUT R22, R0.reuse, 0xc, RZ, 0xc0, !PT ;  /* 0x0000000c00167812 */ /* 0x048fe400078ec0ff */
[----:B------:R-:W-:Y:S01]  /*00b0*/  LOP3.LUT R7, R0, 0xf, RZ, 0xc0, !PT ;  /* 0x0000000f00077812 */ /* 0x000fe200078ec0ff */
[----:B------:R-:W-:Y:S01]  /*00c0*/  IMAD.IADD R3, R6, 0x1, -R3 ;  /* 0x0000000106037824 */ /* 0x000fe200078e0a03 */
[----:B------:R-:W-:Y:S02]  /*00d0*/  LOP3.LUT R5, R4, 0xffffffe0, RZ, 0xc0, !PT ;  /* 0xffffffe004057812 */ /* 0x000fe400078ec0ff */
[----:B------:R-:W-:-:S02]  /*00e0*/  ISETP.EQ.AND P6, PT, R22, 0x8, !P0 ;  /* 0x000000081600780c */ /* 0x000fc400047c2270 */
[----:B------:R-:W-:Y:S02]  /*00f0*/  LOP3.LUT R2, R5, 0xf, R0, 0xf8, !PT ;  /* 0x0000000f05027812 */ /* 0x000fe400078ef800 */
[----:B------:R-:W-:Y:S02]  /*0100*/  ISETP.GT.U32.AND P4, PT, R7, 0xb, !P0 ;  /* 0x0000000b0700780c */ /* 0x000fe40004784070 */
[----:B------:R-:W-:Y:S02]  /*0110*/  LEA R3, R3, R2, 0x3 ;  /* 0x0000000203037211 */ /* 0x000fe400078e18ff */
[----:B------:R-:W-:Y:S02]  /*0120*/  ISETP.EQ.AND P2, PT, R22, 0x4, !P0 ;  /* 0x000000041600780c */ /* 0x000fe40004742270 */
[----:B------:R-:W-:Y:S01]  /*0130*/  IADD3 R13, R3, -0x4, RZ ;  /* 0xfffffffc030d7810 */ /* 0x000fe20007ffe0ff */
[----:B------:R-:W-:Y:S01]  /*0140*/  VIADD R11, R3, 0xc ;  /* 0x0000000c030b7836 */ /* 0x000fe20000000000 */
[----:B------:R-:W-:Y:S01]  /*0150*/  ISETP.LT.U32.AND P3, PT, R7, 0x4, !P0 ;  /* 0x000000040700780c */ /* 0x000fe20004761070 */
[----:B------:R-:W-:-:S02]  /*0160*/  VIADD R15, R3, 0x8 ;  /* 0x00000008030f7836 */ /* 0x000fc40000000000 */
[----:B--2---:R-:W-:-:S04]  /*0170*/  IMAD.WIDE R4, R3, 0x4, R8 ;  /* 0x0000000403047825 */ /* 0x004fc800078e0208 */
[----:B------:R-:W-:-:S04]  /*0180*/  IMAD.WIDE R2, R11, 0x4, R8 ;  /* 0x000000040b027825 */ /* 0x000fc800078e0208 */
[--C-:B------:R-:W-:Y:S01]  /*0190*/  IMAD.WIDE R10, R13, 0x4, R8.reuse ;  /* 0x000000040d0a7825 */ /* 0x100fe200078e0208 */
[----:B------:R-:W-:Y:S02]  /*01a0*/  CS2R R20, SRZ ;  /* 0x0000000000147805 */ /* 0x000fe4000001ff00 */
[----:B------:R-:W-:Y:S01]  /*01b0*/  CS2R R18, SRZ ;  /* 0x0000000000127805 */ /* 0x000fe2000001ff00 */
[----:B------:R-:W1:Y:S01]  /*01c0*/  LDC.64 R12, c[0x0][0x228] ;  /* 0x00008a00ff0c7b82 */ /* 0x000e620000000a00 */
[----:B------:R-:W-:Y:S01]  /*01d0*/  IMAD.WIDE R8, R15, 0x4, R8 ;  /* 0x000000040f087825 */ /* 0x000fe200078e0208 */
[----:B------:R-:W-:Y:S01]  /*01e0*/  CS2R R14, SRZ ;  /* 0x00000000000e7805 */ /* 0x000fe2000001ff00 */
[----:B------:R-:W2:Y:S04]  /*01f0*/  @P6 LDG.E.EL R17, desc[UR4][R10.64] ;  /* 0x000000040a116981 */ /* 0x000ea8000c2e1900 */
[----:B------:R3:W4:Y:S04]  /*0200*/  @P6 LDG.E.EL R16, desc[UR4][R10.64] ;  /* 0x000000040a106981 */ /* 0x000728000c2e1900 */
[----:B------:R-:W5:Y:S04]  /*0210*/  @P4 LDG.E.EL R15, desc[UR4][R8.64] ;  /* 0x00000004080f4981 */ /* 0x000f68000c2e1900 */
[----:B------:R-:W5:Y:S01]  /*0220*/  @P2 LDG.E.EL R14, desc[UR4][R2.64] ;  /* 0x00000004020e2981 */ /* 0x000f62000c2e1900 */
[----:B---3--:R-:W3:Y:S03]  /*0230*/  LDC.64 R10, c[0x0][0x220] ;  /* 0x00008800ff0a7b82 */ /* 0x008ee60000000a00 */
[----:B------:R-:W5:Y:S04]  /*0240*/  @P3 LDG.E.EL R21, desc[UR4][R4.64] ;  /* 0x0000000404153981 */ /* 0x000f68000c2e1900 */
[----:B------:R-:W5:Y:S04]  /*0250*/  @P4 LDG.E.EL R20, desc[UR4][R8.64] ;  /* 0x0000000408144981 */ /* 0x000f68000c2e1900 */
[----:B------:R5:W5:Y:S04]  /*0260*/  @P2 LDG.E.EL R18, desc[UR4][R2.64] ;  /* 0x0000000402122981 */ /* 0x000b68000c2e1900 */
[----:B------:R1:W5:Y:S02]  /*0270*/  @P3 LDG.E.EL R19, desc[UR4][R4.64] ;  /* 0x0000000404133981 */ /* 0x000364000c2e1900 */
[----:B-1----:R-:W-:Y:S01]  /*0280*/  IMAD.WIDE.U32 R12, R7, 0x4, R12 ;  /* 0x00000004070c7825 */ /* 0x002fe200078e000c */
[----:B------:R-:W-:-:S05]  /*0290*/  ISETP.NE.AND P1, PT, R22, 0x4, PT ;  /* 0x000000041600780c */ /* 0x000fca0003f25270 */
[----:B------:R1:W5:Y:S01]  /*02a0*/  LDG.E.EL R13, desc[UR4][R12.64] ;  /* 0x000000040c0d7981 */ /* 0x000362000c2e1900 */
[----:B---3--:R-:W-:-:S06]  /*02b0*/  IMAD.WIDE.U32 R10, R7, 0x4, R10 ;  /* 0x00000004070a7825 */ /* 0x008fcc00078e000a */
[----:B------:R3:W3:Y:S01]  /*02c0*/  LDG.E.EL R10, desc[UR4][R10.64] ;  /* 0x000000040a0a7981 */ /* 0x0006e2000c2e1900 */
[----:B------:R-:W-:Y:S01]  /*02d0*/  ISETP.NE.AND P5, PT, R22, 0x8, PT ;  /* 0x000000081600780c */ /* 0x000fe20003fa5270 */
[----:B------:R-:W-:Y:S01]  /*02e0*/  HFMA2.MMA R22, -RZ, RZ, 1.375, 0 ;  /* 0x3d800000ff167435 */ /* 0x000fe200000001ff */
[----:B--2---:R-:W-:Y:S02]  /*02f0*/  SEL R17, R17, RZ, P6 ;  /* 0x000000ff11117207 */ /* 0x004fe40003000000 */
[----:B----4-:R-:W-:Y:S02]  /*0300*/  SEL R16, R16, RZ, P6 ;  /* 0x000000ff10107207 */ /* 0x010fe40003000000 */
[----:B------:R-:W-:Y:S02]  /*0310*/  ISETP.GE.U32.AND P6, PT, R7, 0x4, PT ;  /* 0x000000040700780c */ /* 0x000fe40003fc6070 */
[----:B-----5:R-:W-:Y:S02]  /*0320*/  SEL R2, R15, RZ, P4 ;  /* 0x000000ff0f027207 */ /* 0x020fe40002000000 */
[----:B0-----:R-:W-:-:S02]  /*0330*/  SEL R4, R14, RZ, P2 ;  /* 0x000000ff0e047207 */ /* 0x001fc40001000000 */
[----:B------:R-:W-:Y:S02]  /*0340*/  @P1 SEL R4, R17, R2, !P5 ;  /* 0x0000000211041207 */ /* 0x000fe40006800000 */
[----:B------:R-:W-:Y:S02]  /*0350*/  SEL R21, R21, RZ, P3 ;  /* 0x000000ff15157207 */ /* 0x000fe40001800000 */
[----:B------:R-:W-:Y:S02]  /*0360*/  @P5 SEL R16, R20, RZ, P4 ;  /* 0x000000ff14105207 */ /* 0x000fe40002000000 */
[----:B------:R-:W-:Y:S02]  /*0370*/  SEL R4, R21, R4, !P6 ;  /* 0x0000000415047207 */ /* 0x000fe40007000000 */
[----:B------:R-:W-:Y:S02]  /*0380*/  SEL R3, R18, RZ, P2 ;  /* 0x000000ff12037207 */ /* 0x000fe40001000000 */
[----:B------:R-:W-:-:S02]  /*0390*/  FSEL R2, R4, RZ, !P0 ;  /* 0x000000ff04027208 */ /* 0x000fc40004000000 */
[----:B------:R-:W-:Y:S02]  /*03a0*/  SEL R19, R19, RZ, P3 ;  /* 0x000000ff13137207 */ /* 0x000fe40001800000 */
[----:B------:R-:W-:Y:S01]  /*03b0*/  @P6 SEL R19, R3, R16, !P1 ;  /* 0x0000001003136207 */ /* 0x000fe20004800000 */
[----:B------:R-:W0:Y:S03]  /*03c0*/  SHFL.BFLY PT, R5, R2, 0x8, 0x1f ;  /* 0x0d001f0002057f89 */ /* 0x000e2600000e0000 */
[----:B------:R-:W-:-:S05]  /*03d0*/  FSEL R3, R19, RZ, !P0 ;  /* 0x000000ff13037208 */ /* 0x000fca0004000000 */
[----:B------:R-:W1:Y:S01]  /*03e0*/  SHFL.BFLY PT, R8, R3, 0x8, 0x1f ;  /* 0x0d001f0003087f89 */ /* 0x000e6200000e0000 */
[----:B0-----:R-:W-:Y:S01]  /*03f0*/  FADD R5, R2, R5 ;  /* 0x0000000502057221 */ /* 0x001fe20000000000 */
[----:B-1----:R-:W-:-:S04]  /*0400*/  FADD R12, R3, R8 ;  /* 0x00000008030c7221 */ /* 0x002fc80000000000 */
[----:B------:R-:W0:Y:S04]  /*0410*/  SHFL.BFLY PT, R8, R5, 0x4, 0x1f ;  /* 0x0c801f0005087f89 */ /* 0x000e2800000e0000 */
[----:B---3--:R-:W1:Y:S01]  /*0420*/  SHFL.BFLY PT, R11, R12, 0x4, 0x1f ;  /* 0x0c801f000c0b7f89 */ /* 0x008e6200000e0000 */
[----:B0-----:R-:W-:Y:S01]  /*0430*/  FADD R9, R5, R8 ;  /* 0x0000000805097221 */ /* 0x001fe20000000000 */
[----:B-1----:R-:W-:-:S04]  /*0440*/  FADD R14, R12, R11 ;  /* 0x0000000b0c0e7221 */ /* 0x002fc80000000000 */
[----:B------:R-:W0:Y:S04]  /*0450*/  SHFL.BFLY PT, R8, R9, 0x2, 0x1f ;  /* 0x0c401f0009087f89 */ /* 0x000e2800000e0000 */
[----:B------:R-:W1:Y:S01]  /*0460*/  SHFL.BFLY PT, R15, R14, 0x2, 0x1f ;  /* 0x0c401f000e0f7f89 */ /* 0x000e6200000e0000 */
[----:B0-----:R-:W-:Y:S01]  /*0470*/  FADD R11, R9, R8 ;  /* 0x00000008090b7221 */ /* 0x001fe20000000000 */
[----:B-1----:R-:W-:-:S04]  /*0480*/  FADD R15, R14, R15 ;  /* 0x0000000f0e0f7221 */ /* 0x002fc80000000000 */
[----:B------:R-:W0:Y:S04]  /*0490*/  SHFL.BFLY PT, R2, R11, 0x1, 0x1f ;  /* 0x0c201f000b027f89 */ /* 0x000e2800000e0000 */
[----:B------:R-:W1:Y:S01]  /*04a0*/  SHFL.BFLY PT, R8, R15, 0x1, 0x1f ;  /* 0x0c201f000f087f89 */ /* 0x000e6200000e0000 */
[----:B0-----:R-:W-:Y:S01]  /*04b0*/  FADD R3, R11, R2 ;  /* 0x000000020b037221 */ /* 0x001fe20000000000 */
[----:B-1----:R-:W-:-:S03]  /*04c0*/  FADD R8, R15, R8 ;  /* 0x000000080f087221 */ /* 0x002fc60000000000 */
[----:B------:R-:W-:Y:S01]  /*04d0*/  FFMA R5, R3, -0.0625, R4 ;  /* 0xbd80000003057823 */ /* 0x000fe20000000004 */
[----:B------:R-:W-:-:S03]  /*04e0*/  FMUL R8, R8, 0.0625 ;  /* 0x3d80000008087820 */ /* 0x000fc60000400000 */
[----:B------:R-:W-:Y:S01]  /*04f0*/  FMUL R2, R5, R5 ;  /* 0x0000000505027220 */ /* 0x000fe20000400000 */
[----:B------:R-:W-:-:S04]  /*0500*/  FADD R19, R19, -R8 ;  /* 0x8000000813137221 */ /* 0x000fc80000000000 */
[----:B------:R-:W-:Y:S01]  /*0510*/  FSEL R2, R2, RZ, !P0 ;  /* 0x000000ff02027208 */ /* 0x000fe20004000000 */
[----:B------:R-:W-:-:S04]  /*0520*/  FMUL R19, R19, R19 ;  /* 0x0000001313137220 */ /* 0x000fc80000400000 */
[----:B------:R-:W0:Y:S01]  /*0530*/  SHFL.BFLY PT, R3, R2, 0x8, 0x1f ;  /* 0x0d001f0002037f89 */ /* 0x000e2200000e0000 */
[----:B------:R-:W-:-:S05]  /*0540*/  FSEL R19, R19, RZ, !P0 ;  /* 0x000000ff13137208 */ /* 0x000fca0004000000 */
[----:B------:R-:W1:Y:S01]  /*0550*/  SHFL.BFLY PT, R14, R19, 0x8, 0x1f ;  /* 0x0d001f00130e7f89 */ /* 0x000e6200000e0000 */
[----:B0-----:R-:W-:-:S05]  /*0560*/  FADD R3, R2, R3 ;  /* 0x0000000302037221 */ /* 0x001fca0000000000 */
[----:B------:R-:W0:Y:S01]  /*0570*/  SHFL.BFLY PT, R12, R3, 0x4, 0x1f ;  /* 0x0c801f00030c7f89 */ /* 0x000e2200000e0000 */
[----:B-1----:R-:W-:Y:S02]  /*0580*/  FADD R14, R19, R14 ;  /* 0x0000000e130e7221 */ /* 0x002fe40000000000 */
[----:B------:R-:W1:Y:S03]  /*0590*/  LDC.64 R18, c[0x0][0x230] ;  /* 0x00008c00ff127b82 */ /* 0x000e660000000a00 */
[----:B------:R-:W2:Y:S01]  /*05a0*/  SHFL.BFLY PT, R11, R14, 0x4, 0x1f ;  /* 0x0c801f000e0b7f89 */ /* 0x000ea200000e0000 */
[----:B0-----:R-:W-:-:S05]  /*05b0*/  FADD R12, R3, R12 ;  /* 0x0000000c030c7221 */ /* 0x001fca0000000000 */
[----:B------:R-:W0:Y:S01]  /*05c0*/  SHFL.BFLY PT, R9, R12, 0x2, 0x1f ;  /* 0x0c401f000c097f89 */ /* 0x000e2200000e0000 */
[----:B--2---:R-:W-:Y:S01]  /*05d0*/  FADD R11, R14, R11 ;  /* 0x0000000b0e0b7221 */ /* 0x004fe20000000000 */
[----:B------:R-:W-:Y:S01]  /*05e0*/  LOP3.LUT P0, RZ, R0, 0x30, RZ, 0xc0, !PT ;  /* 0x0000003000ff7812 */ /* 0x000fe2000780c0ff */
[----:B------:R-:W-:Y:S01]  /*05f0*/  IMAD R7, R6, 0x10, R7 ;  /* 0x0000001006077824 */ /* 0x000fe200078e0207 */
[----:B------:R-:W2:Y:S02]  /*0600*/  LDC.64 R14, c[0x0][0x240] ;  /* 0x00009000ff0e7b82 */ /* 0x000ea40000000a00 */
[----:B------:R-:W3:Y:S01]  /*0610*/  SHFL.BFLY PT, R16, R11, 0x2, 0x1f ;  /* 0x0c401f000b107f89 */ /* 0x000ee200000e0000 */
[----:B0-----:R-:W-:-:S05]  /*0620*/  FADD R9, R12, R9 ;  /* 0x000000090c097221 */ /* 0x001fca0000000000 */
[----:B------:R-:W0:Y:S01]  /*0630*/  SHFL.BFLY PT, R2, R9, 0x1, 0x1f ;  /* 0x0c201f0009027f89 */ /* 0x000e2200000e0000 */
[----:B---3--:R-:W-:Y:S01]  /*0640*/  FADD R20, R11, R16 ;  /* 0x000000100b147221 */ /* 0x008fe20000000000 */
[----:B------:R-:W-:Y:S01]  /*0650*/  ISETP.LT.AND P0, PT, R6, 0x10, !P0 ;  /* 0x000000100600780c */ /* 0x000fe20004701270 */
[----:B-1----:R-:W-:Y:S01]  /*0660*/  IMAD.WIDE R18, R7, 0x4, R18 ;  /* 0x0000000407127825 */ /* 0x002fe200078e0212 */
[----:B------:R-:W1:Y:S02]  /*0670*/  LDC.64 R16, c[0x0][0x210] ;  /* 0x00008400ff107b82 */ /* 0x000e640000000a00 */
[----:B------:R-:W3:Y:S01]  /*0680*/  SHFL.BFLY PT, R21, R20, 0x1, 0x1f ;  /* 0x0c201f0014157f89 */ /* 0x000ee200000e0000 */
[----:B------:R-:W-:-:S08]  /*0690*/  LOP3.LUT P1, RZ, R0, 0x3f, RZ, 0xc0, !PT ;  /* 0x0000003f00ff7812 */ /* 0x000fd0000782c0ff */
[----:B------:R4:W-:Y:S01]  /*06a0*/  @P0 STG.E desc[UR4][R18.64], R4 ;  /* 0x0000000412000986 */ /* 0x0009e2000c101904 */
[----:B0-----:R-:W-:-:S04]  /*06b0*/  FADD R2, R9, R2 ;  /* 0x0000000209027221 */ /* 0x001fc80000000000 */
[----:B------:R-:W-:Y:S02]  /*06c0*/  FFMA R12, R2, R22, 9.9999997473787516356e-06 ;  /* 0x3727c5ac020c7423 */ /* 0x000fe40000000016 */
[----:B------:R-:W0:Y:S01]  /*06d0*/  LDC.64 R2, c[0x0][0x238] ;  /* 0x00008e00ff027b82 */ /* 0x000e220000000a00 */
[----:B---3--:R-:W-:-:S03]  /*06e0*/  FADD R21, R20, R21 ;  /* 0x0000001514157221 */ /* 0x008fc60000000000 */
[----:B------:R-:W3:Y:S01]  /*06f0*/  MUFU.RSQ R12, R12 ;  /* 0x0000000c000c7308 */ /* 0x000ee20000001400 */
[----:B------:R-:W-:-:S03]  /*0700*/  FFMA R21, R21, R22, 9.9999997473787516356e-06 ;  /* 0x3727c5ac15157423 */ /* 0x000fc60000000016 */
[----:B------:R-:W-:Y:S01]  /*0710*/  BAR.SYNC.DEFER_BLOCKING 0x0 ;  /* 0x0000000000007b1d */ /* 0x000fe20000010000 */
[----:B------:R-:W-:-:S05]  /*0720*/  ISETP.LT.AND P1, PT, R6, 0x10, !P1 ;  /* 0x000000100600780c */ /* 0x000fca0004f21270 */
[----:B------:R-:W5:Y:S01]  /*0730*/  MUFU.RSQ R21, R21 ;  /* 0x0000001500157308 */ /* 0x000f620000001400 */
[----:B-1----:R-:W-:-:S04]  /*0740*/  IMAD.WIDE R16, R6, 0x4, R16 ;  /* 0x0000000406107825 */ /* 0x002fc800078e0210 */
[----:B---3--:R-:W-:Y:S01]  /*0750*/  FMUL R5, R5, R12 ;  /* 0x0000000c05057220 */ /* 0x008fe20000400000 */
[----:B--2---:R-:W-:-:S04]  /*0760*/  IMAD.WIDE R14, R7, 0x4, R14 ;  /* 0x00000004070e7825 */ /* 0x004fc800078e020e */
[----:B------:R-:W-:Y:S01]  /*0770*/  FFMA R5, R10, R5, R13 ;  /* 0x000000050a057223 */ /* 0x000fe2000000000d */
[----:B0-----:R-:W-:Y:S01]  /*0780*/  IMAD.WIDE R2, R6, 0x4, R2 ;  /* 0x0000000406027825 */ /* 0x001fe200078e0202 */
[----:B-----5:R4:W-:Y:S04]  /*0790*/  @P1 STG.E desc[UR4][R16.64], R21 ;  /* 0x0000001510001986 */ /* 0x0209e8000c101904 */
[----:B------:R4:W-:Y:S01]  /*07a0*/  @P0 STG.E desc[UR4][R14.64], R5 ;  /* 0x000000050e000986 */ /* 0x0009e2000c101904 */
[----:B------:R-:W-:Y:S05]  /*07b0*/  @!P1 EXIT ;  /* 0x000000000000994d */ /* 0x000fea0003800000 */
[----:B------:R-:W-:Y:S01]  /*07c0*/  STG.E desc[UR4][R2.64], R8 ;  /* 0x0000000802007986 */ /* 0x000fe2000c101904 */
[----:B------:R-:W-:Y:S05]  /*07d0*/  EXIT ;  /* 0x000000000000794d */ /* 0x000fea0003800000 */
.L_x_0:
[----:B------:R-:W-:-:S00]  /*07e0*/  BRA `(.L_x_0) ;  /* 0xfffffffc00fc7947 */ /* 0x000fc0000383ffff */
[----:B------:R-:W-:-:S00]  /*07f0*/  NOP ;  /* 0x0000000000007918 */ /* 0x000fc00000000000 */
        /* <DEDUP_REMOVED lines=8> */
.L_x_1:


//--------------------- .nv.global.init           --------------------------
	.section	.nv.global.init,"aw",@progbits
.nv.global.init:
	.type		_$_str,@object
	.size		_$_str,(.L_0 - _$_str)
_$_str:
        /*0000*/ 	.byte	0x5f, 0x5f, 0x43, 0x55, 0x44, 0x41, 0x5f, 0x46, 0x54, 0x5a, 0x00
.L_0:


//--------------------- .nv.constant0.triton_per_fused_cat_native_layer_norm_0 --------------------------
	.section	.nv.constant0.triton_per_fused_cat_native_layer_norm_0,"a",@progbits
	.sectionflags	@""
	.align	4
.nv.constant0.triton_per_fused_cat_native_layer_norm_0:
	.zero		592
